//
// Generated by NVIDIA NVVM Compiler
//
// Compiler Build ID: CL-36424714
// Cuda compilation tools, release 13.0, V13.0.88
// Based on NVVM 20.0.0
//

.version 9.0
.target sm_100
.address_size 64

	// .globl	_Z11relu_kernelPKfPfi

.visible .entry _Z11relu_kernelPKfPfi(
	.param .u64 .ptr .align 1 _Z11relu_kernelPKfPfi_param_0,
	.param .u64 .ptr .align 1 _Z11relu_kernelPKfPfi_param_1,
	.param .u32 _Z11relu_kernelPKfPfi_param_2
)
{
	.reg .pred 	%p<6>;
	.reg .b32 	%r<16>;
	.reg .b32 	%f<19>;
	.reg .b64 	%rd<17>;

	ld.param.u64 	%rd9, [_Z11relu_kernelPKfPfi_param_0];
	ld.param.u64 	%rd10, [_Z11relu_kernelPKfPfi_param_1];
	ld.param.u32 	%r6, [_Z11relu_kernelPKfPfi_param_2];
	cvta.to.global.u64 	%rd1, %rd10;
	cvta.to.global.u64 	%rd2, %rd9;
	mov.u32 	%r7, %tid.x;
	mov.u32 	%r8, %ctaid.x;
	mov.u32 	%r9, %ntid.x;
	mad.lo.s32 	%r10, %r8, %r9, %r7;
	shl.b32 	%r14, %r10, 3;
	or.b32  	%r11, %r14, 7;
	setp.lt.s32 	%p1, %r11, %r6;
	@%p1 bra 	$L__BB0_5;
	setp.ge.s32 	%p2, %r14, %r6;
	@%p2 bra 	$L__BB0_4;
	mul.wide.u32 	%rd11, %r14, 4;
	add.s64 	%rd16, %rd1, %rd11;
	add.s64 	%rd15, %rd2, %rd11;
	mov.b32 	%r15, 1;
$L__BB0_3:
	add.s32 	%r13, %r15, -1;
	ld.global.nc.f32 	%f1, [%rd15];
	max.f32 	%f2, %f1, 0f00000000;
	st.global.f32 	[%rd16], %f2;
	setp.lt.u32 	%p3, %r13, 7;
	add.s32 	%r14, %r14, 1;
	setp.lt.u32 	%p4, %r14, %r6;
	and.pred  	%p5, %p3, %p4;
	add.s32 	%r15, %r15, 1;
	add.s64 	%rd16, %rd16, 4;
	add.s64 	%rd15, %rd15, 4;
	@%p5 bra 	$L__BB0_3;
$L__BB0_4:
	ret;
$L__BB0_5:
	mul.wide.u32 	%rd12, %r14, 4;
	add.s64 	%rd13, %rd2, %rd12;
	ld.global.nc.v4.f32 	{%f3, %f4, %f5, %f6}, [%rd13];
	ld.global.nc.v4.f32 	{%f7, %f8, %f9, %f10}, [%rd13+16];
	max.f32 	%f11, %f3, 0f00000000;
	max.f32 	%f12, %f4, 0f00000000;
	max.f32 	%f13, %f5, 0f00000000;
	max.f32 	%f14, %f6, 0f00000000;
	max.f32 	%f15, %f7, 0f00000000;
	max.f32 	%f16, %f8, 0f00000000;
	max.f32 	%f17, %f9, 0f00000000;
	max.f32 	%f18, %f10, 0f00000000;
	add.s64 	%rd14, %rd1, %rd12;
	st.global.v4.f32 	[%rd14], {%f11, %f12, %f13, %f14};
	st.global.v4.f32 	[%rd14+16], {%f15, %f16, %f17, %f18};
	bra.uni 	$L__BB0_4;

}


// ===== COMPILED SASS (sm_100) =====

	.target	sm_100

	.elftype	@"ET_EXEC"


//--------------------- .note.nv.tkinfo           --------------------------
	.section	.note.nv.tkinfo,"",@"SHT_NOTE"
	.sectionflags	@"SHF_NOTE_NV_TKINFO"
	.tkinfo
        /*0018*/ 	.word	0x00000002
        /*0030*/ 	.string	""
        /*0030*/ 	.string	"ptxas"
        /*0030*/ 	.string	"Cuda compilation tools, release 13.0, V13.0.88"
        /*0030*/ 	.string	"Build cuda_13.0.r13.0/compiler.36424714_0"
        /*0030*/ 	.string	"-arch sm_100 -m 64 "



//--------------------- .note.nv.cuinfo           --------------------------
	.section	.note.nv.cuinfo,"",@"SHT_NOTE"
	.sectionflags	@"SHF_NOTE_NV_CUINFO"
        /*0018*/ 	.short	0x0002
        /*001a*/ 	.short	0x0064
        /*001c*/ 	.short	0x0082
	.zero		2


//--------------------- .nv.info                  --------------------------
	.section	.nv.info,"",@"SHT_CUDA_INFO"
	.align	4


	//----- nvinfo : EIATTR_REGCOUNT
	.align		4
        /*0000*/ 	.byte	0x04, 0x2f
        /*0002*/ 	.short	(.L_1 - .L_0)
	.align		4
.L_0:
        /*0004*/ 	.word	index@(_Z11relu_kernelPKfPfi)
        /*0008*/ 	.word	0x00000012


	//----- nvinfo : EIATTR_FRAME_SIZE
	.align		4
.L_1:
        /*000c*/ 	.byte	0x04, 0x11
        /*000e*/ 	.short	(.L_3 - .L_2)
	.align		4
.L_2:
        /*0010*/ 	.word	index@(_Z11relu_kernelPKfPfi)
        /*0014*/ 	.word	0x00000000


	//----- nvinfo : EIATTR_MIN_STACK_SIZE
	.align		4
.L_3:
        /*0018*/ 	.byte	0x04, 0x12
        /*001a*/ 	.short	(.L_5 - .L_4)
	.align		4
.L_4:
        /*001c*/ 	.word	index@(_Z11relu_kernelPKfPfi)
        /*0020*/ 	.word	0x00000000
.L_5:


//--------------------- .nv.compat                --------------------------
	.section	.nv.compat,"",@"SHT_CUDA_COMPAT_INFO"
	.align	4
        /*0000*/ 	.byte	0x02, 0x09, 0x00, 0x00, 0x02, 0x02, 0x01, 0x00, 0x02, 0x05, 0x05, 0x00, 0x03, 0x07, 0x01, 0x01
        /*0010*/ 	.byte	0x02, 0x03, 0x00, 0x00, 0x02, 0x06, 0x01, 0x00, 0x04, 0x0b, 0x08, 0x00, 0x09, 0x00, 0x00, 0x00
        /*0020*/ 	.byte	0x00, 0x00, 0x00, 0x00


//--------------------- .nv.info._Z11relu_kernelPKfPfi --------------------------
	.section	.nv.info._Z11relu_kernelPKfPfi,"",@"SHT_CUDA_INFO"
	.sectionflags	@""
	.align	4


	//----- nvinfo : EIATTR_CUDA_API_VERSION
	.align		4
        /*0000*/ 	.byte	0x04, 0x37
        /*0002*/ 	.short	(.L_7 - .L_6)
.L_6:
        /*0004*/ 	.word	0x00000082


	//----- nvinfo : EIATTR_KPARAM_INFO
	.align		4
.L_7:
        /*0008*/ 	.byte	0x04, 0x17
        /*000a*/ 	.short	(.L_9 - .L_8)
.L_8:
        /*000c*/ 	.word	0x00000000
        /*0010*/ 	.short	0x0002
        /*0012*/ 	.short	0x0010
        /*0014*/ 	.byte	0x00, 0xf0, 0x11, 0x00


	//----- nvinfo : EIATTR_KPARAM_INFO
	.align		4
.L_9:
        /*0018*/ 	.byte	0x04, 0x17
        /*001a*/ 	.short	(.L_11 - .L_10)
.L_10:
        /*001c*/ 	.word	0x00000000
        /*0020*/ 	.short	0x0001
        /*0022*/ 	.short	0x0008
        /*0024*/ 	.byte	0x00, 0xf5, 0x21, 0x00


	//----- nvinfo : EIATTR_KPARAM_INFO
	.align		4
.L_11:
        /*0028*/ 	.byte	0x04, 0x17
        /*002a*/ 	.short	(.L_13 - .L_12)
.L_12:
        /*002c*/ 	.word	0x00000000
        /*0030*/ 	.short	0x0000
        /*0032*/ 	.short	0x0000
        /*0034*/ 	.byte	0x00, 0xf5, 0x21, 0x00


	//----- nvinfo : EIATTR_SPARSE_MMA_MASK
	.align		4
.L_13:
        /*0038*/ 	.byte	0x03, 0x50
        /*003a*/ 	.short	0x0000


	//----- nvinfo : EIATTR_MAXREG_COUNT
	.align		4
        /*003c*/ 	.byte	0x03, 0x1b
        /*003e*/ 	.short	0x00ff


	//----- nvinfo : EIATTR_MERCURY_ISA_VERSION
	.align		4
        /*0040*/ 	.byte	0x03, 0x5f
        /*0042*/ 	.short	0x0101


	//----- nvinfo : EIATTR_VRC_CTA_INIT_COUNT
	.align		4
        /*0044*/ 	.byte	0x02, 0x4a
	.zero		1
	.zero		1


	//----- nvinfo : EIATTR_EXIT_INSTR_OFFSETS
	.align		4
        /*0048*/ 	.byte	0x04, 0x1c
        /*004a*/ 	.short	(.L_15 - .L_14)


	//   ....[0]....
.L_14:
        /*004c*/ 	.word	0x000000c0


	//   ....[1]....
        /*0050*/ 	.word	0x00000270


	//   ....[2]....
        /*0054*/ 	.word	0x00000380


	//----- nvinfo : EIATTR_CRS_STACK_SIZE
	.align		4
.L_15:
        /*0058*/ 	.byte	0x04, 0x1e
        /*005a*/ 	.short	(.L_17 - .L_16)
.L_16:
        /*005c*/ 	.word	0x00000000


	//----- nvinfo : EIATTR_CBANK_PARAM_SIZE
	.align		4
.L_17:
        /*0060*/ 	.byte	0x03, 0x19
        /*0062*/ 	.short	0x0014


	//----- nvinfo : EIATTR_PARAM_CBANK
	.align		4
        /*0064*/ 	.byte	0x04, 0x0a
        /*0066*/ 	.short	(.L_19 - .L_18)
	.align		4
.L_18:
        /*0068*/ 	.word	index@(.nv.constant0._Z11relu_kernelPKfPfi)
        /*006c*/ 	.short	0x0380
        /*006e*/ 	.short	0x0014


	//----- nvinfo : EIATTR_SW_WAR
	.align		4
.L_19:
        /*0070*/ 	.byte	0x04, 0x36
        /*0072*/ 	.short	(.L_21 - .L_20)
.L_20:
        /*0074*/ 	.word	0x00000008
.L_21:


//--------------------- .nv.callgraph             --------------------------
	.section	.nv.callgraph,"",@"SHT_CUDA_CALLGRAPH"
	.align	4
	.sectionentsize	8
	.align		4
        /*0000*/ 	.word	0x00000000
	.align		4
        /*0004*/ 	.word	0xffffffff
	.align		4
        /*0008*/ 	.word	0x00000000
	.align		4
        /*000c*/ 	.word	0xfffffffe
	.align		4
        /*0010*/ 	.word	0x00000000
	.align		4
        /*0014*/ 	.word	0xfffffffd
	.align		4
        /*0018*/ 	.word	0x00000000
	.align		4
        /*001c*/ 	.word	0xfffffffc


//--------------------- .text._Z11relu_kernelPKfPfi --------------------------
	.section	.text._Z11relu_kernelPKfPfi,"ax",@progbits
	.align	128
        .global         _Z11relu_kernelPKfPfi
        .type           _Z11relu_kernelPKfPfi,@function
        .size           _Z11relu_kernelPKfPfi,(.L_x_3 - _Z11relu_kernelPKfPfi)
        .other          _Z11relu_kernelPKfPfi,@"STO_CUDA_ENTRY STV_DEFAULT"
_Z11relu_kernelPKfPfi:
.text._Z11relu_kernelPKfPfi:
[----:B------:R-:W-:Y:S01]  /*0000*/  LDC R1, c[0x0][0x37c] ;  /* 0x0000df00ff017b82 */ /* 0x000fe20000000800 */
[----:B------:R-:W0:Y:S07]  /*0010*/  S2R R0, SR_TID.X ;  /* 0x0000000000007919 */ /* 0x000e2e0000002100 */
[----:B------:R-:W0:Y:S01]  /*0020*/  S2UR UR4, SR_CTAID.X ;  /* 0x00000000000479c3 */ /* 0x000e220000002500 */
[----:B------:R-:W1:Y:S07]  /*0030*/  LDCU UR6, c[0x0][0x390] ;  /* 0x00007200ff0677ac */ /* 0x000e6e0008000800 */
[----:B------:R-:W0:Y:S02]  /*0040*/  LDC R3, c[0x0][0x360] ;  /* 0x0000d800ff037b82 */ /* 0x000e240000000800 */
[----:B0-----:R-:W-:Y:S01]  /*0050*/  IMAD R0, R3, UR4, R0 ;  /* 0x0000000403007c24 */ /* 0x001fe2000f8e0200 */
[----:B------:R-:W0:Y:S03]  /*0060*/  LDCU.64 UR4, c[0x0][0x358] ;  /* 0x00006b00ff0477ac */ /* 0x000e260008000a00 */
[----:B------:R-:W-:-:S04]  /*0070*/  IMAD.SHL.U32 R0, R0, 0x8, RZ ;  /* 0x0000000800007824 */ /* 0x000fc800078e00ff */
[----:B------:R-:W-:-:S05]  /*0080*/  VIADD R2, R0, 0x7 ;  /* 0x0000000700027836 */ /* 0x000fca0000000000 */
[----:B-1----:R-:W-:-:S13]  /*0090*/  ISETP.GE.AND P0, PT, R2, UR6, PT ;  /* 0x0000000602007c0c */ /* 0x002fda000bf06270 */
[----:B0-----:R-:W-:Y:S05]  /*00a0*/  @!P0 BRA `(.L_x_0) ;  /* 0x0000000000748947 */ /* 0x001fea0003800000 */
[----:B------:R-:W-:-:S13]  /*00b0*/  ISETP.GE.AND P0, PT, R0, UR6, PT ;  /* 0x0000000600007c0c */ /* 0x000fda000bf06270 */
[----:B------:R-:W-:Y:S05]  /*00c0*/  @P0 EXIT ;  /* 0x000000000000094d */ /* 0x000fea0003800000 */
[----:B------:R-:W0:Y:S08]  /*00d0*/  LDC.64 R4, c[0x0][0x380] ;  /* 0x0000e000ff047b82 */ /* 0x000e300000000a00 */
[----:B------:R-:W1:Y:S01]  /*00e0*/  LDC.64 R2, c[0x0][0x388] ;  /* 0x0000e200ff027b82 */ /* 0x000e620000000a00 */
[----:B0-----:R-:W-:-:S04]  /*00f0*/  IMAD.WIDE.U32 R4, R0, 0x4, R4 ;  /* 0x0000000400047825 */ /* 0x001fc800078e0004 */
[----:B------:R-:W-:Y:S01]  /*0100*/  IMAD.MOV.U32 R9, RZ, RZ, R5 ;  /* 0x000000ffff097224 */ /* 0x000fe200078e0005 */
[----:B------:R-:W-:Y:S01]  /*0110*/  MOV R6, R4 ;  /* 0x0000000400067202 */ /* 0x000fe20000000f00 */
[----:B------:R-:W-:Y:S02]  /*0120*/  IMAD.MOV.U32 R4, RZ, RZ, 0x1 ;  /* 0x00000001ff047424 */ /* 0x000fe400078e00ff */
[----:B-1----:R-:W-:-:S04]  /*0130*/  IMAD.WIDE.U32 R2, R0, 0x4, R2 ;  /* 0x0000000400027825 */ /* 0x002fc800078e0002 */
[----:B------:R-:W-:Y:S02]  /*0140*/  IMAD.MOV.U32 R8, RZ, RZ, R2 ;  /* 0x000000ffff087224 */ /* 0x000fe400078e0002 */
[----:B------:R-:W-:-:S07]  /*0150*/  IMAD.MOV.U32 R11, RZ, RZ, R3 ;  /* 0x000000ffff0b7224 */ /* 0x000fce00078e0003 */
.L_x_1:
[----:B0-----:R-:W-:Y:S01]  /*0160*/  IMAD.MOV.U32 R2, RZ, RZ, R6 ;  /* 0x000000ffff027224 */ /* 0x001fe200078e0006 */
[----:B------:R-:W-:-:S05]  /*0170*/  MOV R3, R9 ;  /* 0x0000000900037202 */ /* 0x000fca0000000f00 */
[----:B------:R0:W2:Y:S01]  /*0180*/  LDG.E.CONSTANT R2, desc[UR4][R2.64] ;  /* 0x0000000402027981 */ /* 0x0000a2000c1e9900 */
[----:B------:R-:W-:Y:S01]  /*0190*/  VIADD R0, R0, 0x1 ;  /* 0x0000000100007836 */ /* 0x000fe20000000000 */
[C---:B------:R-:W-:Y:S01]  /*01a0*/  IADD3 R5, PT, PT, R4.reuse, -0x1, RZ ;  /* 0xffffffff04057810 */ /* 0x040fe20007ffe0ff */
[----:B------:R-:W-:Y:S01]  /*01b0*/  VIADD R4, R4, 0x1 ;  /* 0x0000000104047836 */ /* 0x000fe20000000000 */
[----:B------:R-:W-:Y:S02]  /*01c0*/  IADD3 R6, P2, PT, R6, 0x4, RZ ;  /* 0x0000000406067810 */ /* 0x000fe40007f5e0ff */
[----:B------:R-:W-:Y:S02]  /*01d0*/  ISETP.GE.U32.AND P0, PT, R5, 0x7, PT ;  /* 0x000000070500780c */ /* 0x000fe40003f06070 */
[----:B------:R-:W-:Y:S01]  /*01e0*/  ISETP.LT.U32.AND P3, PT, R0, UR6, PT ;  /* 0x0000000600007c0c */ /* 0x000fe2000bf61070 */
[----:B------:R-:W-:Y:S02]  /*01f0*/  IMAD.X R9, RZ, RZ, R9, P2 ;  /* 0x000000ffff097224 */ /* 0x000fe400010e0609 */
[----:B0-----:R-:W-:Y:S01]  /*0200*/  IMAD.MOV.U32 R3, RZ, RZ, R11 ;  /* 0x000000ffff037224 */ /* 0x001fe200078e000b */
[----:B--2---:R-:W-:Y:S01]  /*0210*/  FMNMX R7, RZ, R2, !PT ;  /* 0x00000002ff077209 */ /* 0x004fe20007800000 */
[----:B------:R-:W-:Y:S01]  /*0220*/  IMAD.MOV.U32 R2, RZ, RZ, R8 ;  /* 0x000000ffff027224 */ /* 0x000fe200078e0008 */
[----:B------:R-:W-:-:S04]  /*0230*/  IADD3 R8, P1, PT, R8, 0x4, RZ ;  /* 0x0000000408087810 */ /* 0x000fc80007f3e0ff */
[----:B------:R0:W-:Y:S01]  /*0240*/  STG.E desc[UR4][R2.64], R7 ;  /* 0x0000000702007986 */ /* 0x0001e2000c101904 */
[----:B------:R-:W-:Y:S02]  /*0250*/  IADD3.X R11, PT, PT, RZ, R11, RZ, P1, !PT ;  /* 0x0000000bff0b7210 */ /* 0x000fe40000ffe4ff */
[----:B------:R-:W-:Y:S06]  /*0260*/  @!P0 BRA P3, `(.L_x_1) ;  /* 0xfffffffc00bc8947 */ /* 0x000fec000183ffff */
[----:B------:R-:W-:Y:S05]  /*0270*/  EXIT ;  /* 0x000000000000794d */ /* 0x000fea0003800000 */
.L_x_0:
[----:B------:R-:W0:Y:S08]  /*0280*/  LDC.64 R2, c[0x0][0x380] ;  /* 0x0000e000ff027b82 */ /* 0x000e300000000a00 */
[----:B------:R-:W1:Y:S01]  /*0290*/  LDC.64 R4, c[0x0][0x388] ;  /* 0x0000e200ff047b82 */ /* 0x000e620000000a00 */
[----:B0-----:R-:W-:-:S05]  /*02a0*/  IMAD.WIDE.U32 R2, R0, 0x4, R2 ;  /* 0x0000000400027825 */ /* 0x001fca00078e0002 */
[----:B------:R-:W2:Y:S04]  /*02b0*/  LDG.E.128.CONSTANT R8, desc[UR4][R2.64] ;  /* 0x0000000402087981 */ /* 0x000ea8000c1e9d00 */
[----:B------:R-:W3:Y:S01]  /*02c0*/  LDG.E.128.CONSTANT R12, desc[UR4][R2.64+0x10] ;  /* 0x00001004020c7981 */ /* 0x000ee2000c1e9d00 */
[----:B-1----:R-:W-:Y:S01]  /*02d0*/  IMAD.WIDE.U32 R4, R0, 0x4, R4 ;  /* 0x0000000400047825 */ /* 0x002fe200078e0004 */
[----:B--2---:R-:W-:Y:S02]  /*02e0*/  FMNMX R8, RZ, R8, !PT ;  /* 0x00000008ff087209 */ /* 0x004fe40007800000 */
[----:B------:R-:W-:Y:S02]  /*02f0*/  FMNMX R9, RZ, R9, !PT ;  /* 0x00000009ff097209 */ /* 0x000fe40007800000 */
[----:B------:R-:W-:-:S02]  /*0300*/  FMNMX R10, RZ, R10, !PT ;  /* 0x0000000aff0a7209 */ /* 0x000fc40007800000 */
[----:B------:R-:W-:Y:S02]  /*0310*/  FMNMX R11, RZ, R11, !PT ;  /* 0x0000000bff0b7209 */ /* 0x000fe40007800000 */
[----:B---3--:R-:W-:Y:S02]  /*0320*/  FMNMX R12, RZ, R12, !PT ;  /* 0x0000000cff0c7209 */ /* 0x008fe40007800000 */
[----:B------:R-:W-:Y:S01]  /*0330*/  FMNMX R13, RZ, R13, !PT ;  /* 0x0000000dff0d7209 */ /* 0x000fe20007800000 */
[----:B------:R-:W-:Y:S01]  /*0340*/  STG.E.128 desc[UR4][R4.64], R8 ;  /* 0x0000000804007986 */ /* 0x000fe2000c101d04 */
[----:B------:R-:W-:Y:S02]  /*0350*/  FMNMX R14, RZ, R14, !PT ;  /* 0x0000000eff0e7209 */ /* 0x000fe40007800000 */
[----:B------:R-:W-:-:S05]  /*0360*/  FMNMX R15, RZ, R15, !PT ;  /* 0x0000000fff0f7209 */ /* 0x000fca0007800000 */
[----:B------:R-:W-:Y:S01]  /*0370*/  STG.E.128 desc[UR4][R4.64+0x10], R12 ;  /* 0x0000100c04007986 */ /* 0x000fe2000c101d04 */
[----:B------:R-:W-:Y:S05]  /*0380*/  EXIT ;  /* 0x000000000000794d */ /* 0x000fea0003800000 */
.L_x_2:
[----:B------:R-:W-:-:S00]  /*0390*/  BRA `(.L_x_2) ;  /* 0xfffffffc00fc7947 */ /* 0x000fc0000383ffff */
[----:B------:R-:W-:-:S00]  /*03a0*/  NOP ;  /* 0x0000000000007918 */ /* 0x000fc00000000000 */
        /* <DEDUP_REMOVED lines=13> */
.L_x_3:


//--------------------- .nv.shared.reserved.0     --------------------------
	.section	.nv.shared.reserved.0,"aw",@nobits
	.weak		__nv_reservedSMEM_offset_0_alias
	.size		__nv_reservedSMEM_offset_0_alias, 0, 64
	.other		__nv_reservedSMEM_offset_0_alias,@"STO_CUDA_RESERVED_SHARED STV_DEFAULT"
__nv_reservedSMEM_offset_0_alias:
	.zero		0
	.zero		64


//--------------------- .nv.constant0._Z11relu_kernelPKfPfi --------------------------
	.section	.nv.constant0._Z11relu_kernelPKfPfi,"a",@progbits
	.sectionflags	@""
	.align	4
.nv.constant0._Z11relu_kernelPKfPfi:
	.zero		916


//--------------------- SYMBOLS --------------------------

	.type		.nv.reservedSmem.offset0,@object
	.size		.nv.reservedSmem.offset0,0x4
